	.headerflags	@"EF_CUDA_TEXMODE_UNIFIED EF_CUDA_64BIT_ADDRESS EF_CUDA_ACCELERATORS EF_CUDA_SM90 EF_CUDA_VIRTUAL_SM(EF_CUDA_SM90)"
	.elftype	@"ET_EXEC"


//--------------------- .nv.info                  --------------------------
	.section	.nv.info,"",@"SHT_CUDA_INFO"
	.align	4


	//----- nvinfo : EIATTR_REGCOUNT
	.align		4
        /*0000*/ 	.byte	0x04, 0x2f
        /*0002*/ 	.short	(.L_3 - .L_2)
	.align		4
.L_2:
        /*0004*/ 	.word	index@(triton_poi_fused__native_batch_norm_legit_no_training_relu_15)
        /*0008*/ 	.word	0x00000020


	//----- nvinfo : EIATTR_MIN_STACK_SIZE
	.align		4
.L_3:
        /*000c*/ 	.byte	0x04, 0x12
        /*000e*/ 	.short	(.L_5 - .L_4)
	.align		4
.L_4:
        /*0010*/ 	.word	index@(triton_poi_fused__native_batch_norm_legit_no_training_relu_15)
        /*0014*/ 	.word	0x00000000


	//----- nvinfo : EIATTR_FRAME_SIZE
	.align		4
.L_5:
        /*0018*/ 	.byte	0x04, 0x11
        /*001a*/ 	.short	(.L_7 - .L_6)
	.align		4
.L_6:
        /*001c*/ 	.word	index@(triton_poi_fused__native_batch_norm_legit_no_training_relu_15)
        /*0020*/ 	.word	0x00000000


	//----- nvinfo : EIATTR_MIN_STACK_SIZE
	.align		4
.L_7:
        /*0024*/ 	.byte	0x04, 0x12
        /*0026*/ 	.short	(.L_9 - .L_8)
	.align		4
.L_8:
        /*0028*/ 	.word	index@(triton_poi_fused__native_batch_norm_legit_no_training_relu_15)
        /*002c*/ 	.word	0x00000000
.L_9:


//--------------------- .nv.info.triton_poi_fused__native_batch_norm_legit_no_training_relu_15 --------------------------
	.section	.nv.info.triton_poi_fused__native_batch_norm_legit_no_training_relu_15,"",@"SHT_CUDA_INFO"
	.sectionflags	@""
	.align	4


	//----- nvinfo : EIATTR_CUDA_API_VERSION
	.align		4
        /*0000*/ 	.byte	0x04, 0x37
        /*0002*/ 	.short	(.L_11 - .L_10)
.L_10:
        /*0004*/ 	.word	0x0000007c


	//----- nvinfo : EIATTR_KPARAM_INFO
	.align		4
.L_11:
        /*0008*/ 	.byte	0x04, 0x17
        /*000a*/ 	.short	(.L_13 - .L_12)
.L_12:
        /*000c*/ 	.word	0x00000000
        /*0010*/ 	.short	0x0007
        /*0012*/ 	.short	0x0034
        /*0014*/ 	.byte	0x00, 0xf0, 0x11, 0x00


	//----- nvinfo : EIATTR_KPARAM_INFO
	.align		4
.L_13:
        /*0018*/ 	.byte	0x04, 0x17
        /*001a*/ 	.short	(.L_15 - .L_14)
.L_14:
        /*001c*/ 	.word	0x00000000
        /*0020*/ 	.short	0x0006
        /*0022*/ 	.short	0x0030
        /*0024*/ 	.byte	0x00, 0xf0, 0x11, 0x00


	//----- nvinfo : EIATTR_KPARAM_INFO
	.align		4
.L_15:
        /*0028*/ 	.byte	0x04, 0x17
        /*002a*/ 	.short	(.L_17 - .L_16)
.L_16:
        /*002c*/ 	.word	0x00000000
        /*0030*/ 	.short	0x0005
        /*0032*/ 	.short	0x0028
        /*0034*/ 	.byte	0x00, 0xf4, 0x21, 0x00


	//----- nvinfo : EIATTR_KPARAM_INFO
	.align		4
.L_17:
        /*0038*/ 	.byte	0x04, 0x17
        /*003a*/ 	.short	(.L_19 - .L_18)
.L_18:
        /*003c*/ 	.word	0x00000000
        /*0040*/ 	.short	0x0004
        /*0042*/ 	.short	0x0020
        /*0044*/ 	.byte	0x00, 0xf4, 0x21, 0x00


	//----- nvinfo : EIATTR_KPARAM_INFO
	.align		4
.L_19:
        /*0048*/ 	.byte	0x04, 0x17
        /*004a*/ 	.short	(.L_21 - .L_20)
.L_20:
        /*004c*/ 	.word	0x00000000
        /*0050*/ 	.short	0x0003
        /*0052*/ 	.short	0x0018
        /*0054*/ 	.byte	0x00, 0xf4, 0x21, 0x00


	//----- nvinfo : EIATTR_KPARAM_INFO
	.align		4
.L_21:
        /*0058*/ 	.byte	0x04, 0x17
        /*005a*/ 	.short	(.L_23 - .L_22)
.L_22:
        /*005c*/ 	.word	0x00000000
        /*0060*/ 	.short	0x0002
        /*0062*/ 	.short	0x0010
        /*0064*/ 	.byte	0x00, 0xf4, 0x21, 0x00


	//----- nvinfo : EIATTR_KPARAM_INFO
	.align		4
.L_23:
        /*0068*/ 	.byte	0x04, 0x17
        /*006a*/ 	.short	(.L_25 - .L_24)
.L_24:
        /*006c*/ 	.word	0x00000000
        /*0070*/ 	.short	0x0001
        /*0072*/ 	.short	0x0008
        /*0074*/ 	.byte	0x00, 0xf4, 0x21, 0x00


	//----- nvinfo : EIATTR_KPARAM_INFO
	.align		4
.L_25:
        /*0078*/ 	.byte	0x04, 0x17
        /*007a*/ 	.short	(.L_27 - .L_26)
.L_26:
        /*007c*/ 	.word	0x00000000
        /*0080*/ 	.short	0x0000
        /*0082*/ 	.short	0x0000
        /*0084*/ 	.byte	0x00, 0xf4, 0x21, 0x00


	//----- nvinfo : EIATTR_SPARSE_MMA_MASK
	.align		4
.L_27:
        /*0088*/ 	.byte	0x03, 0x50
        /*008a*/ 	.short	0x0000


	//----- nvinfo : EIATTR_MAXREG_COUNT
	.align		4
        /*008c*/ 	.byte	0x03, 0x1b
        /*008e*/ 	.short	0x00ff


	//----- nvinfo : EIATTR_EXIT_INSTR_OFFSETS
	.align		4
        /*0090*/ 	.byte	0x04, 0x1c
        /*0092*/ 	.short	(.L_29 - .L_28)


	//   ....[0]....
.L_28:
        /*0094*/ 	.word	0x000007a0


	//   ....[1]....
        /*0098*/ 	.word	0x000007c0


	//----- nvinfo : EIATTR_REQNTID
	.align		4
.L_29:
        /*009c*/ 	.byte	0x04, 0x10
        /*009e*/ 	.short	(.L_31 - .L_30)
.L_30:
        /*00a0*/ 	.word	0x00000080
        /*00a4*/ 	.word	0x00000001
        /*00a8*/ 	.word	0x00000001


	//----- nvinfo : EIATTR_CBANK_PARAM_SIZE
	.align		4
.L_31:
        /*00ac*/ 	.byte	0x03, 0x19
        /*00ae*/ 	.short	0x0038


	//----- nvinfo : EIATTR_PARAM_CBANK
	.align		4
        /*00b0*/ 	.byte	0x04, 0x0a
        /*00b2*/ 	.short	(.L_33 - .L_32)
	.align		4
.L_32:
        /*00b4*/ 	.word	index@(.nv.constant0.triton_poi_fused__native_batch_norm_legit_no_training_relu_15)
        /*00b8*/ 	.short	0x0210
        /*00ba*/ 	.short	0x0038


	//----- nvinfo : EIATTR_SW_WAR
	.align		4
.L_33:
        /*00bc*/ 	.byte	0x04, 0x36
        /*00be*/ 	.short	(.L_35 - .L_34)
.L_34:
        /*00c0*/ 	.word	0x00000008
.L_35:


//--------------------- .nv.callgraph             --------------------------
	.section	.nv.callgraph,"",@"SHT_CUDA_CALLGRAPH"
	.align	4
	.sectionentsize	8
	.align		4
        /*0000*/ 	.word	0x00000000
	.align		4
        /*0004*/ 	.word	0xffffffff
	.align		4
        /*0008*/ 	.word	0x00000000
	.align		4
        /*000c*/ 	.word	0xfffffffe
	.align		4
        /*0010*/ 	.word	0x00000000
	.align		4
        /*0014*/ 	.word	0xfffffffd
	.align		4
        /*0018*/ 	.word	0x00000000
	.align		4
        /*001c*/ 	.word	0xfffffffc


//--------------------- .nv.constant4             --------------------------
	.section	.nv.constant4,"a",@progbits
	.align	8
	.align		8
.nv.constant4:
        /*0000*/ 	.dword	_$_str
	.align		8
        /*0008*/ 	.dword	_$_str_$_2


//--------------------- .text.triton_poi_fused__native_batch_norm_legit_no_training_relu_15 --------------------------
	.section	.text.triton_poi_fused__native_batch_norm_legit_no_training_relu_15,"ax",@progbits
	.align	128
        .global         triton_poi_fused__native_batch_norm_legit_no_training_relu_15
        .type           triton_poi_fused__native_batch_norm_legit_no_training_relu_15,@function
        .size           triton_poi_fused__native_batch_norm_legit_no_training_relu_15,(.L_x_1 - triton_poi_fused__native_batch_norm_legit_no_training_relu_15)
        .other          triton_poi_fused__native_batch_norm_legit_no_training_relu_15,@"STO_CUDA_ENTRY STV_DEFAULT"
triton_poi_fused__native_batch_norm_legit_no_training_relu_15:
.text.triton_poi_fused__native_batch_norm_legit_no_training_relu_15:
[----:B------:R-:W0:Y:S01]  /*0000*/  LDC R1, c[0x0][0x28] ;  /* 0x00000a00ff017b82 */ /* 0x000e220000000800 */
[----:B------:R-:W1:Y:S07]  /*0010*/  S2R R21, SR_CTAID.Y ;  /* 0x0000000000157919 */ /* 0x000e6e0000002600 */
[----:B------:R-:W2:Y:S01]  /*0020*/  LDC.64 R2, c[0x0][0x220] ;  /* 0x00008800ff027b82 */ /* 0x000ea20000000a00 */
[----:B------:R-:W-:Y:S01]  /*0030*/  CS2R R18, SRZ ;  /* 0x0000000000127805 */ /* 0x000fe2000001ff00 */
[----:B------:R-:W-:Y:S01]  /*0040*/  ULDC.64 UR4, c[0x0][0x208] ;  /* 0x0000820000047ab9 */ /* 0x000fe20000000a00 */
[----:B------:R-:W3:Y:S01]  /*0050*/  S2R R6, SR_TID.X ;  /* 0x0000000000067919 */ /* 0x000ee20000002100 */
[----:B------:R-:W4:Y:S04]  /*0060*/  S2R R5, SR_CTAID.X ;  /* 0x0000000000057919 */ /* 0x000f280000002500 */
[----:B------:R-:W5:Y:S01]  /*0070*/  LDC.64 R14, c[0x0][0x210] ;  /* 0x00008400ff0e7b82 */ /* 0x000f620000000a00 */
[----:B-1----:R-:W-:-:S02]  /*0080*/  SHF.R.S32.HI R0, RZ, 0x1f, R21 ;  /* 0x0000001fff007819 */ /* 0x002fc40000011415 */
[----:B------:R-:W-:Y:S02]  /*0090*/  ISETP.GE.AND P2, PT, R21, 0x200, PT ;  /* 0x000002001500780c */ /* 0x000fe40003f46270 */
[----:B------:R-:W-:-:S04]  /*00a0*/  LEA.HI R4, R0, R21, RZ, 0x7 ;  /* 0x0000001500047211 */ /* 0x000fc800078f38ff */
[----:B------:R-:W-:-:S04]  /*00b0*/  LOP3.LUT R0, R4, 0xffffff80, RZ, 0xc0, !PT ;  /* 0xffffff8004007812 */ /* 0x000fc800078ec0ff */
[----:B------:R-:W-:-:S05]  /*00c0*/  IADD3 R23, -R0, R21, RZ ;  /* 0x0000001500177210 */ /* 0x000fca0007ffe1ff */
[----:B--2---:R-:W-:-:S05]  /*00d0*/  IMAD.WIDE R2, R23, 0x4, R2 ;  /* 0x0000000417027825 */ /* 0x004fca00078e0202 */
[----:B------:R1:W2:Y:S01]  /*00e0*/  @!P2 LDG.E.EL R18, desc[UR4][R2.64] ;  /* 0x000000040212a981 */ /* 0x0002a2000c2e1900 */
[----:B---3--:R-:W-:Y:S01]  /*00f0*/  SHF.L.U32 R0, R6, 0x2, RZ ;  /* 0x0000000206007819 */ /* 0x008fe200000006ff */
[----:B------:R-:W-:Y:S01]  /*0100*/  HFMA2.MMA R17, -RZ, RZ, 0, 0 ;  /* 0x00000000ff117435 */ /* 0x000fe200000001ff */
[----:B------:R-:W-:Y:S01]  /*0110*/  SHF.L.U32 R4, R4, 0xa, RZ ;  /* 0x0000000a04047819 */ /* 0x000fe200000006ff */
[----:B------:R-:W3:Y:S01]  /*0120*/  LDC.64 R6, c[0x0][0x218] ;  /* 0x00008600ff067b82 */ /* 0x000ee20000000a00 */
[----:B------:R-:W-:Y:S02]  /*0130*/  LOP3.LUT R0, R0, 0x1fc, RZ, 0xc0, !PT ;  /* 0x000001fc00007812 */ /* 0x000fe400078ec0ff */
[----:B------:R-:W-:Y:S02]  /*0140*/  LOP3.LUT R4, R4, 0xfffe0000, RZ, 0xc0, !PT ;  /* 0xfffe000004047812 */ /* 0x000fe400078ec0ff */
[----:B------:R-:W-:Y:S01]  /*0150*/  MOV R20, RZ ;  /* 0x000000ff00147202 */ /* 0x000fe20000000f00 */
[----:B----4-:R-:W-:Y:S01]  /*0160*/  IMAD R16, R5, 0x400, R0 ;  /* 0x0000040005107824 */ /* 0x010fe200078e0200 */
[----:B------:R-:W-:Y:S01]  /*0170*/  IADD3 R27, R23, R4, RZ ;  /* 0x00000004171b7210 */ /* 0x000fe20007ffe0ff */
[----:B------:R-:W-:Y:S01]  /*0180*/  HFMA2.MMA R22, -RZ, RZ, 0, 0 ;  /* 0x00000000ff167435 */ /* 0x000fe200000001ff */
[----:B------:R-:W4:Y:S01]  /*0190*/  LDC.64 R4, c[0x0][0x230] ;  /* 0x00008c00ff047b82 */ /* 0x000f220000000a00 */
[----:B------:R-:W-:Y:S01]  /*01a0*/  IMAD.MOV.U32 R0, RZ, RZ, RZ ;  /* 0x000000ffff007224 */ /* 0x000fe200078e00ff */
[----:B-1----:R-:W-:-:S02]  /*01b0*/  IADD3 R2, R16, 0x200, RZ ;  /* 0x0000020010027810 */ /* 0x002fc40007ffe0ff */
[----:B------:R-:W-:Y:S02]  /*01c0*/  LEA R27, R16, R27, 0x7 ;  /* 0x0000001b101b7211 */ /* 0x000fe400078e38ff */
[----:B------:R-:W-:Y:S02]  /*01d0*/  ISETP.LT.AND P0, PT, R2, 0x400, !P2 ;  /* 0x000004000200780c */ /* 0x000fe40005701270 */
[----:B------:R-:W1:Y:S01]  /*01e0*/  LDC.64 R2, c[0x0][0x228] ;  /* 0x00008a00ff027b82 */ /* 0x000e620000000a00 */
[----:B------:R-:W-:Y:S01]  /*01f0*/  ISETP.LT.AND P1, PT, R16, 0x400, !P2 ;  /* 0x000004001000780c */ /* 0x000fe20005721270 */
[C---:B------:R-:W-:Y:S01]  /*0200*/  VIADD R25, R27.reuse, 0x180 ;  /* 0x000001801b197836 */ /* 0x040fe20000000000 */
[----:B------:R-:W-:Y:S01]  /*0210*/  IADD3 R13, R27, 0x100, RZ ;  /* 0x000001001b0d7810 */ /* 0x000fe20007ffe0ff */
[----:B-----5:R-:W-:Y:S01]  /*0220*/  IMAD.WIDE R8, R27, 0x4, R14 ;  /* 0x000000041b087825 */ /* 0x020fe200078e020e */
[----:B------:R-:W-:-:S03]  /*0230*/  IADD3 R11, R27, 0x80, RZ ;  /* 0x000000801b0b7810 */ /* 0x000fc60007ffe0ff */
[----:B------:R-:W-:Y:S01]  /*0240*/  IMAD.WIDE R12, R13, 0x4, R14 ;  /* 0x000000040d0c7825 */ /* 0x000fe200078e020e */
[----:B------:R-:W-:-:S03]  /*0250*/  IADD3 R29, R27, 0x10000, RZ ;  /* 0x000100001b1d7810 */ /* 0x000fc60007ffe0ff */
[----:B---3--:R-:W-:Y:S01]  /*0260*/  IMAD.WIDE R6, R23, 0x4, R6 ;  /* 0x0000000417067825 */ /* 0x008fe200078e0206 */
[----:B------:R-:W-:Y:S01]  /*0270*/  IADD3 R28, R27, 0x10100, RZ ;  /* 0x000101001b1c7810 */ /* 0x000fe20007ffe0ff */
[----:B------:R3:W5:Y:S02]  /*0280*/  @P1 LDG.E.EL R17, desc[UR4][R12.64] ;  /* 0x000000040c111981 */ /* 0x000764000c2e1900 */
[--C-:B------:R-:W-:Y:S02]  /*0290*/  IMAD.WIDE R10, R11, 0x4, R14.reuse ;  /* 0x000000040b0a7825 */ /* 0x100fe400078e020e */
[----:B------:R4:W5:Y:S02]  /*02a0*/  @!P2 LDG.E.EL R22, desc[UR4][R6.64] ;  /* 0x000000040616a981 */ /* 0x000964000c2e1900 */
[--C-:B------:R-:W-:Y:S02]  /*02b0*/  IMAD.WIDE R24, R25, 0x4, R14.reuse ;  /* 0x0000000419187825 */ /* 0x100fe400078e020e */
[----:B------:R1:W5:Y:S02]  /*02c0*/  @P1 LDG.E.EL R20, desc[UR4][R8.64] ;  /* 0x0000000408141981 */ /* 0x000364000c2e1900 */
[----:B------:R-:W-:Y:S01]  /*02d0*/  VIADD R26, R27, 0x10080 ;  /* 0x000100801b1a7836 */ /* 0x000fe20000000000 */
[----:B------:R-:W-:Y:S01]  /*02e0*/  IADD3 R27, R27, 0x10180, RZ ;  /* 0x000101801b1b7810 */ /* 0x000fe20007ffe0ff */
[----:B------:R1:W5:Y:S01]  /*02f0*/  @P1 LDG.E.EL R19, desc[UR4][R10.64] ;  /* 0x000000040a131981 */ /* 0x000362000c2e1900 */
[----:B---3--:R-:W-:Y:S01]  /*0300*/  IMAD.WIDE R12, R28, 0x4, R14 ;  /* 0x000000041c0c7825 */ /* 0x008fe200078e020e */
[----:B0---4-:R-:W-:-:S02]  /*0310*/  CS2R R6, SRZ ;  /* 0x0000000000067805 */ /* 0x011fc4000001ff00 */
[----:B------:R0:W3:Y:S01]  /*0320*/  @P1 LDG.E.EL R0, desc[UR4][R24.64] ;  /* 0x0000000418001981 */ /* 0x0000e2000c2e1900 */
[----:B-1----:R-:W-:-:S04]  /*0330*/  IMAD.WIDE R2, R23, 0x4, R2 ;  /* 0x0000000417027825 */ /* 0x002fc800078e0202 */
[--C-:B------:R-:W-:Y:S01]  /*0340*/  IMAD.WIDE R8, R29, 0x4, R14.reuse ;  /* 0x000000041d087825 */ /* 0x100fe200078e020e */
[----:B------:R-:W-:Y:S01]  /*0350*/  MOV R29, RZ ;  /* 0x000000ff001d7202 */ /* 0x000fe20000000f00 */
[----:B------:R1:W4:Y:S02]  /*0360*/  @!P2 LDG.E.EL R7, desc[UR4][R2.64] ;  /* 0x000000040207a981 */ /* 0x000324000c2e1900 */
[----:B------:R-:W-:Y:S01]  /*0370*/  IMAD.WIDE R10, R26, 0x4, R14 ;  /* 0x000000041a0a7825 */ /* 0x000fe200078e020e */
[----:B0-----:R-:W-:-:S03]  /*0380*/  CS2R R24, SRZ ;  /* 0x0000000000187805 */ /* 0x001fc6000001ff00 */
[----:B------:R-:W-:-:S03]  /*0390*/  IMAD.WIDE R4, R23, 0x4, R4 ;  /* 0x0000000417047825 */ /* 0x000fc600078e0204 */
[----:B------:R-:W4:Y:S01]  /*03a0*/  @P0 LDG.E.EL R24, desc[UR4][R12.64] ;  /* 0x000000040c180981 */ /* 0x000f22000c2e1900 */
[----:B------:R-:W-:Y:S01]  /*03b0*/  IMAD.WIDE R14, R27, 0x4, R14 ;  /* 0x000000041b0e7825 */ /* 0x000fe200078e020e */
[----:B-1----:R-:W0:Y:S02]  /*03c0*/  LDC.64 R2, c[0x0][0x238] ;  /* 0x00008e00ff027b82 */ /* 0x002e240000000a00 */
[----:B------:R-:W4:Y:S01]  /*03d0*/  @!P2 LDG.E.EL R6, desc[UR4][R4.64] ;  /* 0x000000040406a981 */ /* 0x000f22000c2e1900 */
[----:B------:R-:W-:-:S03]  /*03e0*/  IMAD.MOV.U32 R27, RZ, RZ, RZ ;  /* 0x000000ffff1b7224 */ /* 0x000fc600078e00ff */
[----:B------:R-:W4:Y:S04]  /*03f0*/  @P0 LDG.E.EL R29, desc[UR4][R14.64] ;  /* 0x000000040e1d0981 */ /* 0x000f28000c2e1900 */
[----:B------:R-:W4:Y:S04]  /*0400*/  @P0 LDG.E.EL R27, desc[UR4][R10.64] ;  /* 0x000000040a1b0981 */ /* 0x000f28000c2e1900 */
[----:B------:R1:W4:Y:S02]  /*0410*/  @P0 LDG.E.EL R25, desc[UR4][R8.64] ;  /* 0x0000000408190981 */ /* 0x000324000c2e1900 */
[----:B-1----:R-:W-:Y:S01]  /*0420*/  HFMA2.MMA R9, -RZ, RZ, 1.625, 0 ;  /* 0x3e800000ff097435 */ /* 0x002fe200000001ff */
[----:B------:R-:W-:Y:S01]  /*0430*/  LEA R21, R21, R16, 0xa ;  /* 0x0000001015157211 */ /* 0x000fe200078e50ff */
[----:B--2---:R-:W-:-:S04]  /*0440*/  FADD R18, R18, 9.9999997473787516356e-06 ;  /* 0x3727c5ac12127421 */ /* 0x004fc80000000000 */
[----:B------:R-:W1:Y:S02]  /*0450*/  MUFU.SQRT R14, R18 ;  /* 0x00000012000e7308 */ /* 0x000e640000002000 */
[C---:B-1----:R-:W-:Y:S02]  /*0460*/  FSETP.GT.AND P2, PT, R14.reuse, 8.50705917302346158658e+37, PT ;  /* 0x7e8000000e00780b */ /* 0x042fe40003f44000 */
[----:B------:R-:W-:-:S11]  /*0470*/  FSETP.GEU.AND P3, PT, R14, 1.175494350822287508e-38, PT ;  /* 0x008000000e00780b */ /* 0x000fd60003f6e000 */
[----:B------:R-:W-:-:S04]  /*0480*/  @P2 FMUL R14, R14, 0.25 ;  /* 0x3e8000000e0e2820 */ /* 0x000fc80000400000 */
[----:B------:R-:W-:-:S06]  /*0490*/  @!P3 FMUL R14, R14, 16777216 ;  /* 0x4b8000000e0eb820 */ /* 0x000fcc0000400000 */
[----:B------:R-:W1:Y:S01]  /*04a0*/  MUFU.RCP R14, R14 ;  /* 0x0000000e000e7308 */ /* 0x000e620000001000 */
[----:B------:R-:W-:-:S05]  /*04b0*/  FSEL R9, R9, 1, P2 ;  /* 0x3f80000009097808 */ /* 0x000fca0001000000 */
[----:B------:R-:W-:Y:S01]  /*04c0*/  @!P3 FMUL R9, R9, 16777216 ;  /* 0x4b8000000909b820 */ /* 0x000fe20000400000 */
[C---:B-----5:R-:W-:Y:S01]  /*04d0*/  FADD R5, -R22.reuse, R20 ;  /* 0x0000001416057221 */ /* 0x060fe20000000100 */
[C---:B------:R-:W-:Y:S01]  /*04e0*/  FADD R19, -R22.reuse, R19 ;  /* 0x0000001316137221 */ /* 0x040fe20000000100 */
[----:B---3--:R-:W-:Y:S01]  /*04f0*/  FADD R11, -R22, R0 ;  /* 0x00000000160b7221 */ /* 0x008fe20000000100 */
[----:B-1----:R-:W-:Y:S01]  /*0500*/  FMUL R4, R14, R9 ;  /* 0x000000090e047220 */ /* 0x002fe20000400000 */
[----:B------:R-:W-:-:S03]  /*0510*/  FADD R9, -R22, R17 ;  /* 0x0000001116097221 */ /* 0x000fc60000000100 */
[C---:B------:R-:W-:Y:S01]  /*0520*/  FMUL R11, R4.reuse, R11 ;  /* 0x0000000b040b7220 */ /* 0x040fe20000400000 */
[C---:B------:R-:W-:Y:S01]  /*0530*/  FMUL R9, R4.reuse, R9 ;  /* 0x0000000904097220 */ /* 0x040fe20000400000 */
[C---:B------:R-:W-:Y:S01]  /*0540*/  FMUL R19, R4.reuse, R19 ;  /* 0x0000001304137220 */ /* 0x040fe20000400000 */
[----:B------:R-:W-:Y:S01]  /*0550*/  FMUL R23, R4, R5 ;  /* 0x0000000504177220 */ /* 0x000fe20000400000 */
[C---:B----4-:R-:W-:Y:S01]  /*0560*/  FADD R15, -R22.reuse, R24 ;  /* 0x00000018160f7221 */ /* 0x050fe20000000100 */
[-CC-:B------:R-:W-:Y:S01]  /*0570*/  FFMA R9, R9, R7.reuse, R6.reuse ;  /* 0x0000000709097223 */ /* 0x180fe20000000006 */
[-CC-:B------:R-:W-:Y:S01]  /*0580*/  FFMA R11, R11, R7.reuse, R6.reuse ;  /* 0x000000070b0b7223 */ /* 0x180fe20000000006 */
[-CC-:B------:R-:W-:Y:S01]  /*0590*/  FFMA R19, R19, R7.reuse, R6.reuse ;  /* 0x0000000713137223 */ /* 0x180fe20000000006 */
[----:B------:R-:W-:Y:S01]  /*05a0*/  FFMA R23, R23, R7, R6 ;  /* 0x0000000717177223 */ /* 0x000fe20000000006 */
[C---:B------:R-:W-:Y:S01]  /*05b0*/  FADD R13, -R22.reuse, R29 ;  /* 0x0000001d160d7221 */ /* 0x040fe20000000100 */
[----:B------:R-:W-:Y:S01]  /*05c0*/  FSETP.GEU.AND P3, PT, R9, RZ, PT ;  /* 0x000000ff0900720b */ /* 0x000fe20003f6e000 */
[C---:B------:R-:W-:Y:S01]  /*05d0*/  FADD R17, -R22.reuse, R27 ;  /* 0x0000001b16117221 */ /* 0x040fe20000000100 */
[----:B------:R-:W-:Y:S01]  /*05e0*/  FSETP.GEU.AND P2, PT, R11, RZ, PT ;  /* 0x000000ff0b00720b */ /* 0x000fe20003f4e000 */
[----:B------:R-:W-:Y:S01]  /*05f0*/  FADD R25, -R22, R25 ;  /* 0x0000001916197221 */ /* 0x000fe20000000100 */
[----:B------:R-:W-:Y:S01]  /*0600*/  FSETP.GEU.AND P4, PT, R19, RZ, PT ;  /* 0x000000ff1300720b */ /* 0x000fe20003f8e000 */
[C---:B------:R-:W-:Y:S01]  /*0610*/  FMUL R13, R4.reuse, R13 ;  /* 0x0000000d040d7220 */ /* 0x040fe20000400000 */
[----:B------:R-:W-:Y:S01]  /*0620*/  FSETP.GEU.AND P5, PT, R23, RZ, PT ;  /* 0x000000ff1700720b */ /* 0x000fe20003fae000 */
[C---:B------:R-:W-:Y:S01]  /*0630*/  FMUL R15, R4.reuse, R15 ;  /* 0x0000000f040f7220 */ /* 0x040fe20000400000 */
[C---:B------:R-:W-:Y:S01]  /*0640*/  FMUL R17, R4.reuse, R17 ;  /* 0x0000001104117220 */ /* 0x040fe20000400000 */
[----:B------:R-:W-:Y:S01]  /*0650*/  FMUL R25, R4, R25 ;  /* 0x0000001904197220 */ /* 0x000fe20000400000 */
[----:B------:R-:W-:Y:S01]  /*0660*/  SEL R10, R9, RZ, P3 ;  /* 0x000000ff090a7207 */ /* 0x000fe20001800000 */
[----:B0-----:R-:W-:Y:S01]  /*0670*/  IMAD.WIDE R4, R21, 0x4, R2 ;  /* 0x0000000415047825 */ /* 0x001fe200078e0202 */
[----:B------:R-:W-:-:S03]  /*0680*/  SEL R11, R11, RZ, P2 ;  /* 0x000000ff0b0b7207 */ /* 0x000fc60001000000 */
[-CC-:B------:R-:W-:Y:S01]  /*0690*/  FFMA R25, R25, R7.reuse, R6.reuse ;  /* 0x0000000719197223 */ /* 0x180fe20000000006 */
[----:B------:R-:W-:Y:S01]  /*06a0*/  SEL R9, R19, RZ, P4 ;  /* 0x000000ff13097207 */ /* 0x000fe20002000000 */
[-CC-:B------:R-:W-:Y:S01]  /*06b0*/  FFMA R13, R13, R7.reuse, R6.reuse ;  /* 0x000000070d0d7223 */ /* 0x180fe20000000006 */
[----:B------:R-:W-:Y:S01]  /*06c0*/  SEL R8, R23, RZ, P5 ;  /* 0x000000ff17087207 */ /* 0x000fe20002800000 */
[-CC-:B------:R-:W-:Y:S01]  /*06d0*/  FFMA R15, R15, R7.reuse, R6.reuse ;  /* 0x000000070f0f7223 */ /* 0x180fe20000000006 */
[----:B------:R-:W-:Y:S01]  /*06e0*/  FFMA R17, R17, R7, R6 ;  /* 0x0000000711117223 */ /* 0x000fe20000000006 */
[----:B------:R-:W-:Y:S02]  /*06f0*/  IADD3 R27, R21, 0x200, RZ ;  /* 0x00000200151b7810 */ /* 0x000fe40007ffe0ff */
[----:B------:R0:W-:Y:S01]  /*0700*/  @P1 STG.E.128 desc[UR4][R4.64], R8 ;  /* 0x0000000804001986 */ /* 0x0001e2000c101d04 */
[----:B------:R-:W-:Y:S02]  /*0710*/  FSETP.GEU.AND P1, PT, R13, RZ, PT ;  /* 0x000000ff0d00720b */ /* 0x000fe40003f2e000 */
[----:B------:R-:W-:-:S02]  /*0720*/  FSETP.GEU.AND P2, PT, R15, RZ, PT ;  /* 0x000000ff0f00720b */ /* 0x000fc40003f4e000 */
[----:B------:R-:W-:Y:S02]  /*0730*/  FSETP.GEU.AND P3, PT, R17, RZ, PT ;  /* 0x000000ff1100720b */ /* 0x000fe40003f6e000 */
[----:B------:R-:W-:Y:S01]  /*0740*/  FSETP.GEU.AND P4, PT, R25, RZ, PT ;  /* 0x000000ff1900720b */ /* 0x000fe20003f8e000 */
[----:B------:R-:W-:Y:S01]  /*0750*/  IMAD.WIDE R2, R27, 0x4, R2 ;  /* 0x000000041b027825 */ /* 0x000fe200078e0202 */
[----:B------:R-:W-:Y:S02]  /*0760*/  SEL R19, R13, RZ, P1 ;  /* 0x000000ff0d137207 */ /* 0x000fe40000800000 */
[----:B------:R-:W-:Y:S02]  /*0770*/  SEL R18, R15, RZ, P2 ;  /* 0x000000ff0f127207 */ /* 0x000fe40001000000 */
[----:B------:R-:W-:Y:S02]  /*0780*/  SEL R17, R17, RZ, P3 ;  /* 0x000000ff11117207 */ /* 0x000fe40001800000 */
[----:B------:R-:W-:Y:S01]  /*0790*/  SEL R16, R25, RZ, P4 ;  /* 0x000000ff19107207 */ /* 0x000fe20002000000 */
[----:B0-----:R-:W-:Y:S06]  /*07a0*/  @!P0 EXIT ;  /* 0x000000000000894d */ /* 0x001fec0003800000 */
[----:B------:R-:W-:Y:S01]  /*07b0*/  STG.E.128 desc[UR4][R2.64], R16 ;  /* 0x0000001002007986 */ /* 0x000fe2000c101d04 */
[----:B------:R-:W-:Y:S05]  /*07c0*/  EXIT ;  /* 0x000000000000794d */ /* 0x000fea0003800000 */
.L_x_0:
[----:B------:R-:W-:-:S00]  /*07d0*/  BRA `(.L_x_0) ;  /* 0xfffffffc00fc7947 */ /* 0x000fc0000383ffff */
[----:B------:R-:W-:-:S00]  /*07e0*/  NOP ;  /* 0x0000000000007918 */ /* 0x000fc00000000000 */
        /* <DEDUP_REMOVED lines=9> */
.L_x_1:


//--------------------- .nv.global.init           --------------------------
	.section	.nv.global.init,"aw",@progbits
.nv.global.init:
	.type		_$_str,@object
	.size		_$_str,(_$_str_$_2 - _$_str)
_$_str:
        /*0000*/ 	.byte	0x5f, 0x5f, 0x43, 0x55, 0x44, 0x41, 0x5f, 0x46, 0x54, 0x5a, 0x00
	.type		_$_str_$_2,@object
	.size		_$_str_$_2,(.L_1 - _$_str_$_2)
_$_str_$_2:
        /*000b*/ 	.byte	0x5f, 0x5f, 0x43, 0x55, 0x44, 0x41, 0x5f, 0x50, 0x52, 0x45, 0x43, 0x5f, 0x53, 0x51, 0x52, 0x54
        /*001b*/ 	.byte	0x00
.L_1:


//--------------------- .nv.constant0.triton_poi_fused__native_batch_norm_legit_no_training_relu_15 --------------------------
	.section	.nv.constant0.triton_poi_fused__native_batch_norm_legit_no_training_relu_15,"a",@progbits
	.sectionflags	@""
	.align	4
.nv.constant0.triton_poi_fused__native_batch_norm_legit_no_training_relu_15:
	.zero		584
